	.headerflags	@"EF_CUDA_TEXMODE_UNIFIED EF_CUDA_64BIT_ADDRESS EF_CUDA_ACCELERATORS EF_CUDA_SM90 EF_CUDA_VIRTUAL_SM(EF_CUDA_SM90)"
	.elftype	@"ET_EXEC"


//--------------------- .nv.info                  --------------------------
	.section	.nv.info,"",@"SHT_CUDA_INFO"
	.align	4


	//----- nvinfo : EIATTR_REGCOUNT
	.align		4
        /*0000*/ 	.byte	0x04, 0x2f
        /*0002*/ 	.short	(.L_3 - .L_2)
	.align		4
.L_2:
        /*0004*/ 	.word	index@(triton_poi_fused__native_batch_norm_legit_no_training_add_relu_20)
        /*0008*/ 	.word	0x00000014


	//----- nvinfo : EIATTR_MIN_STACK_SIZE
	.align		4
.L_3:
        /*000c*/ 	.byte	0x04, 0x12
        /*000e*/ 	.short	(.L_5 - .L_4)
	.align		4
.L_4:
        /*0010*/ 	.word	index@(triton_poi_fused__native_batch_norm_legit_no_training_add_relu_20)
        /*0014*/ 	.word	0x00000000


	//----- nvinfo : EIATTR_FRAME_SIZE
	.align		4
.L_5:
        /*0018*/ 	.byte	0x04, 0x11
        /*001a*/ 	.short	(.L_7 - .L_6)
	.align		4
.L_6:
        /*001c*/ 	.word	index@(triton_poi_fused__native_batch_norm_legit_no_training_add_relu_20)
        /*0020*/ 	.word	0x00000000


	//----- nvinfo : EIATTR_MIN_STACK_SIZE
	.align		4
.L_7:
        /*0024*/ 	.byte	0x04, 0x12
        /*0026*/ 	.short	(.L_9 - .L_8)
	.align		4
.L_8:
        /*0028*/ 	.word	index@(triton_poi_fused__native_batch_norm_legit_no_training_add_relu_20)
        /*002c*/ 	.word	0x00000000
.L_9:


//--------------------- .nv.info.triton_poi_fused__native_batch_norm_legit_no_training_add_relu_20 --------------------------
	.section	.nv.info.triton_poi_fused__native_batch_norm_legit_no_training_add_relu_20,"",@"SHT_CUDA_INFO"
	.sectionflags	@""
	.align	4


	//----- nvinfo : EIATTR_CUDA_API_VERSION
	.align		4
        /*0000*/ 	.byte	0x04, 0x37
        /*0002*/ 	.short	(.L_11 - .L_10)
.L_10:
        /*0004*/ 	.word	0x0000007c


	//----- nvinfo : EIATTR_KPARAM_INFO
	.align		4
.L_11:
        /*0008*/ 	.byte	0x04, 0x17
        /*000a*/ 	.short	(.L_13 - .L_12)
.L_12:
        /*000c*/ 	.word	0x00000000
        /*0010*/ 	.short	0x0007
        /*0012*/ 	.short	0x0038
        /*0014*/ 	.byte	0x00, 0xf0, 0x11, 0x00


	//----- nvinfo : EIATTR_KPARAM_INFO
	.align		4
.L_13:
        /*0018*/ 	.byte	0x04, 0x17
        /*001a*/ 	.short	(.L_15 - .L_14)
.L_14:
        /*001c*/ 	.word	0x00000000
        /*0020*/ 	.short	0x0006
        /*0022*/ 	.short	0x0030
        /*0024*/ 	.byte	0x00, 0xf4, 0x21, 0x00


	//----- nvinfo : EIATTR_KPARAM_INFO
	.align		4
.L_15:
        /*0028*/ 	.byte	0x04, 0x17
        /*002a*/ 	.short	(.L_17 - .L_16)
.L_16:
        /*002c*/ 	.word	0x00000000
        /*0030*/ 	.short	0x0005
        /*0032*/ 	.short	0x0028
        /*0034*/ 	.byte	0x00, 0xf4, 0x21, 0x00


	//----- nvinfo : EIATTR_KPARAM_INFO
	.align		4
.L_17:
        /*0038*/ 	.byte	0x04, 0x17
        /*003a*/ 	.short	(.L_19 - .L_18)
.L_18:
        /*003c*/ 	.word	0x00000000
        /*0040*/ 	.short	0x0004
        /*0042*/ 	.short	0x0020
        /*0044*/ 	.byte	0x00, 0xf4, 0x21, 0x00


	//----- nvinfo : EIATTR_KPARAM_INFO
	.align		4
.L_19:
        /*0048*/ 	.byte	0x04, 0x17
        /*004a*/ 	.short	(.L_21 - .L_20)
.L_20:
        /*004c*/ 	.word	0x00000000
        /*0050*/ 	.short	0x0003
        /*0052*/ 	.short	0x0018
        /*0054*/ 	.byte	0x00, 0xf4, 0x21, 0x00


	//----- nvinfo : EIATTR_KPARAM_INFO
	.align		4
.L_21:
        /*0058*/ 	.byte	0x04, 0x17
        /*005a*/ 	.short	(.L_23 - .L_22)
.L_22:
        /*005c*/ 	.word	0x00000000
        /*0060*/ 	.short	0x0002
        /*0062*/ 	.short	0x0010
        /*0064*/ 	.byte	0x00, 0xf4, 0x21, 0x00


	//----- nvinfo : EIATTR_KPARAM_INFO
	.align		4
.L_23:
        /*0068*/ 	.byte	0x04, 0x17
        /*006a*/ 	.short	(.L_25 - .L_24)
.L_24:
        /*006c*/ 	.word	0x00000000
        /*0070*/ 	.short	0x0001
        /*0072*/ 	.short	0x0008
        /*0074*/ 	.byte	0x00, 0xf4, 0x21, 0x00


	//----- nvinfo : EIATTR_KPARAM_INFO
	.align		4
.L_25:
        /*0078*/ 	.byte	0x04, 0x17
        /*007a*/ 	.short	(.L_27 - .L_26)
.L_26:
        /*007c*/ 	.word	0x00000000
        /*0080*/ 	.short	0x0000
        /*0082*/ 	.short	0x0000
        /*0084*/ 	.byte	0x00, 0xf4, 0x21, 0x00


	//----- nvinfo : EIATTR_SPARSE_MMA_MASK
	.align		4
.L_27:
        /*0088*/ 	.byte	0x03, 0x50
        /*008a*/ 	.short	0x0000


	//----- nvinfo : EIATTR_MAXREG_COUNT
	.align		4
        /*008c*/ 	.byte	0x03, 0x1b
        /*008e*/ 	.short	0x00ff


	//----- nvinfo : EIATTR_EXIT_INSTR_OFFSETS
	.align		4
        /*0090*/ 	.byte	0x04, 0x1c
        /*0092*/ 	.short	(.L_29 - .L_28)


	//   ....[0]....
.L_28:
        /*0094*/ 	.word	0x00000420


	//----- nvinfo : EIATTR_REQNTID
	.align		4
.L_29:
        /*0098*/ 	.byte	0x04, 0x10
        /*009a*/ 	.short	(.L_31 - .L_30)
.L_30:
        /*009c*/ 	.word	0x00000100
        /*00a0*/ 	.word	0x00000001
        /*00a4*/ 	.word	0x00000001


	//----- nvinfo : EIATTR_CBANK_PARAM_SIZE
	.align		4
.L_31:
        /*00a8*/ 	.byte	0x03, 0x19
        /*00aa*/ 	.short	0x003c


	//----- nvinfo : EIATTR_PARAM_CBANK
	.align		4
        /*00ac*/ 	.byte	0x04, 0x0a
        /*00ae*/ 	.short	(.L_33 - .L_32)
	.align		4
.L_32:
        /*00b0*/ 	.word	index@(.nv.constant0.triton_poi_fused__native_batch_norm_legit_no_training_add_relu_20)
        /*00b4*/ 	.short	0x0210
        /*00b6*/ 	.short	0x003c


	//----- nvinfo : EIATTR_SW_WAR
	.align		4
.L_33:
        /*00b8*/ 	.byte	0x04, 0x36
        /*00ba*/ 	.short	(.L_35 - .L_34)
.L_34:
        /*00bc*/ 	.word	0x00000008
.L_35:


//--------------------- .nv.callgraph             --------------------------
	.section	.nv.callgraph,"",@"SHT_CUDA_CALLGRAPH"
	.align	4
	.sectionentsize	8
	.align		4
        /*0000*/ 	.word	0x00000000
	.align		4
        /*0004*/ 	.word	0xffffffff
	.align		4
        /*0008*/ 	.word	0x00000000
	.align		4
        /*000c*/ 	.word	0xfffffffe
	.align		4
        /*0010*/ 	.word	0x00000000
	.align		4
        /*0014*/ 	.word	0xfffffffd
	.align		4
        /*0018*/ 	.word	0x00000000
	.align		4
        /*001c*/ 	.word	0xfffffffc


//--------------------- .nv.constant4             --------------------------
	.section	.nv.constant4,"a",@progbits
	.align	8
	.align		8
.nv.constant4:
        /*0000*/ 	.dword	_$_str
	.align		8
        /*0008*/ 	.dword	_$_str_$_2


//--------------------- .text.triton_poi_fused__native_batch_norm_legit_no_training_add_relu_20 --------------------------
	.section	.text.triton_poi_fused__native_batch_norm_legit_no_training_add_relu_20,"ax",@progbits
	.align	128
        .global         triton_poi_fused__native_batch_norm_legit_no_training_add_relu_20
        .type           triton_poi_fused__native_batch_norm_legit_no_training_add_relu_20,@function
        .size           triton_poi_fused__native_batch_norm_legit_no_training_add_relu_20,(.L_x_1 - triton_poi_fused__native_batch_norm_legit_no_training_add_relu_20)
        .other          triton_poi_fused__native_batch_norm_legit_no_training_add_relu_20,@"STO_CUDA_ENTRY STV_DEFAULT"
triton_poi_fused__native_batch_norm_legit_no_training_add_relu_20:
.text.triton_poi_fused__native_batch_norm_legit_no_training_add_relu_20:
[----:B------:R-:W-:Y:S01]  /*0000*/  LDC R1, c[0x0][0x28] ;  /* 0x00000a00ff017b82 */ /* 0x000fe20000000800 */
[----:B------:R-:W1:Y:S07]  /*0010*/  S2R R0, SR_TID.X ;  /* 0x0000000000007919 */ /* 0x000e6e0000002100 */
[----:B------:R-:W2:Y:S01]  /*0020*/  LDC.64 R2, c[0x0][0x220] ;  /* 0x00008800ff027b82 */ /* 0x000ea20000000a00 */
[----:B------:R-:W-:Y:S01]  /*0030*/  ULDC.64 UR4, c[0x0][0x208] ;  /* 0x0000820000047ab9 */ /* 0x000fe20000000a00 */
[----:B------:R-:W3:Y:S06]  /*0040*/  S2R R7, SR_CTAID.X ;  /* 0x0000000000077919 */ /* 0x000eec0000002500 */
[----:B------:R-:W4:Y:S08]  /*0050*/  LDC.64 R8, c[0x0][0x228] ;  /* 0x00008a00ff087b82 */ /* 0x000f300000000a00 */
[----:B------:R-:W5:Y:S08]  /*0060*/  LDC.64 R10, c[0x0][0x230] ;  /* 0x00008c00ff0a7b82 */ /* 0x000f700000000a00 */
[----:B------:R-:W4:Y:S01]  /*0070*/  LDC.64 R12, c[0x0][0x238] ;  /* 0x00008e00ff0c7b82 */ /* 0x000f220000000a00 */
[----:B-1----:R-:W-:-:S02]  /*0080*/  SHF.L.U32 R0, R0, 0x1, RZ ;  /* 0x0000000100007819 */ /* 0x002fc400000006ff */
[----:B---3--:R-:W-:Y:S02]  /*0090*/  SHF.R.S32.HI R5, RZ, 0x16, R7 ;  /* 0x00000016ff057819 */ /* 0x008fe40000011407 */
[----:B------:R-:W-:Y:S02]  /*00a0*/  LOP3.LUT R0, R0, 0x1fe, RZ, 0xc0, !PT ;  /* 0x000001fe00007812 */ /* 0x000fe400078ec0ff */
[----:B------:R-:W-:Y:S02]  /*00b0*/  SGXT R5, R5, 0x1 ;  /* 0x000000010505781a */ /* 0x000fe40000000200 */
[----:B------:R-:W-:Y:S02]  /*00c0*/  LEA R0, R7, R0, 0x9 ;  /* 0x0000000007007211 */ /* 0x000fe400078e48ff */
[----:B------:R-:W1:Y:S02]  /*00d0*/  LDC.64 R6, c[0x0][0x218] ;  /* 0x00008600ff067b82 */ /* 0x000e640000000a00 */
[----:B------:R-:W-:-:S04]  /*00e0*/  LEA.HI R5, R5, R0, RZ, 0xb ;  /* 0x0000000005057211 */ /* 0x000fc800078f58ff */
[----:B------:R-:W-:-:S04]  /*00f0*/  LOP3.LUT R5, R5, 0xfffff800, RZ, 0xc0, !PT ;  /* 0xfffff80005057812 */ /* 0x000fc800078ec0ff */
[----:B------:R-:W-:Y:S02]  /*0100*/  IADD3 R15, R0, -R5, RZ ;  /* 0x80000005000f7210 */ /* 0x000fe40007ffe0ff */
[----:B------:R-:W3:Y:S03]  /*0110*/  LDC.64 R4, c[0x0][0x210] ;  /* 0x00008400ff047b82 */ /* 0x000ee60000000a00 */
[----:B--2---:R-:W-:-:S06]  /*0120*/  IMAD.WIDE R2, R15, 0x4, R2 ;  /* 0x000000040f027825 */ /* 0x004fcc00078e0202 */
[----:B------:R-:W2:Y:S01]  /*0130*/  LDG.E.EL.64 R2, desc[UR4][R2.64] ;  /* 0x0000000402027981 */ /* 0x000ea2000c2e1b00 */
[----:B-1----:R-:W-:-:S04]  /*0140*/  IMAD.WIDE R6, R15, 0x4, R6 ;  /* 0x000000040f067825 */ /* 0x002fc800078e0206 */
[C---:B----4-:R-:W-:Y:S02]  /*0150*/  IMAD.WIDE R8, R15.reuse, 0x4, R8 ;  /* 0x000000040f087825 */ /* 0x050fe400078e0208 */
[----:B------:R-:W4:Y:S02]  /*0160*/  LDG.E.EL.64 R6, desc[UR4][R6.64] ;  /* 0x0000000406067981 */ /* 0x000f24000c2e1b00 */
[----:B-----5:R-:W-:Y:S02]  /*0170*/  IMAD.WIDE R10, R15, 0x4, R10 ;  /* 0x000000040f0a7825 */ /* 0x020fe400078e020a */
[----:B------:R-:W5:Y:S02]  /*0180*/  LDG.E.EL.64 R8, desc[UR4][R8.64] ;  /* 0x0000000408087981 */ /* 0x000f64000c2e1b00 */
[C---:B---3--:R-:W-:Y:S02]  /*0190*/  IMAD.WIDE R4, R0.reuse, 0x4, R4 ;  /* 0x0000000400047825 */ /* 0x048fe400078e0204 */
[----:B------:R-:W5:Y:S04]  /*01a0*/  LDG.E.EL.64 R10, desc[UR4][R10.64] ;  /* 0x000000040a0a7981 */ /* 0x000f68000c2e1b00 */
[----:B------:R-:W4:Y:S01]  /*01b0*/  LDG.E.64 R4, desc[UR4][R4.64] ;  /* 0x0000000404047981 */ /* 0x000f22000c1e1b00 */
[----:B0-----:R-:W-:-:S06]  /*01c0*/  IMAD.WIDE R12, R0, 0x4, R12 ;  /* 0x00000004000c7825 */ /* 0x001fcc00078e020c */
[----:B------:R-:W3:Y:S01]  /*01d0*/  LDG.E.64 R12, desc[UR4][R12.64] ;  /* 0x000000040c0c7981 */ /* 0x000ee2000c1e1b00 */
[----:B------:R-:W-:Y:S01]  /*01e0*/  HFMA2.MMA R16, -RZ, RZ, 1.625, 0 ;  /* 0x3e800000ff107435 */ /* 0x000fe200000001ff */
[----:B--2---:R-:W-:Y:S01]  /*01f0*/  FADD R2, R2, 9.9999997473787516356e-06 ;  /* 0x3727c5ac02027421 */ /* 0x004fe20000000000 */
[----:B------:R-:W-:-:S03]  /*0200*/  FADD R3, R3, 9.9999997473787516356e-06 ;  /* 0x3727c5ac03037421 */ /* 0x000fc60000000000 */
[----:B------:R-:W0:Y:S08]  /*0210*/  MUFU.SQRT R14, R2 ;  /* 0x00000002000e7308 */ /* 0x000e300000002000 */
[----:B------:R1:W2:Y:S01]  /*0220*/  MUFU.SQRT R15, R3 ;  /* 0x00000003000f7308 */ /* 0x0002a20000002000 */
[C---:B0-----:R-:W-:Y:S02]  /*0230*/  FSETP.GT.AND P0, PT, R14.reuse, 8.50705917302346158658e+37, PT ;  /* 0x7e8000000e00780b */ /* 0x041fe40003f04000 */
[----:B------:R-:W-:Y:S01]  /*0240*/  FSETP.GEU.AND P2, PT, R14, 1.175494350822287508e-38, PT ;  /* 0x008000000e00780b */ /* 0x000fe20003f4e000 */
[----:B-1----:R-:W0:Y:S01]  /*0250*/  LDC.64 R2, c[0x0][0x240] ;  /* 0x00009000ff027b82 */ /* 0x002e220000000a00 */
[----:B--2---:R-:W-:-:S02]  /*0260*/  FSETP.GT.AND P1, PT, R15, 8.50705917302346158658e+37, PT ;  /* 0x7e8000000f00780b */ /* 0x004fc40003f24000 */
[----:B------:R-:W-:-:S07]  /*0270*/  FSETP.GEU.AND P3, PT, R15, 1.175494350822287508e-38, PT ;  /* 0x008000000f00780b */ /* 0x000fce0003f6e000 */
[----:B------:R-:W-:-:S04]  /*0280*/  @P0 FMUL R14, R14, 0.25 ;  /* 0x3e8000000e0e0820 */ /* 0x000fc80000400000 */
[----:B------:R-:W-:Y:S01]  /*0290*/  @!P2 FMUL R14, R14, 16777216 ;  /* 0x4b8000000e0ea820 */ /* 0x000fe20000400000 */
[----:B------:R-:W-:-:S04]  /*02a0*/  @P1 FMUL R15, R15, 0.25 ;  /* 0x3e8000000f0f1820 */ /* 0x000fc80000400000 */
[----:B------:R-:W-:Y:S01]  /*02b0*/  @!P3 FMUL R15, R15, 16777216 ;  /* 0x4b8000000f0fb820 */ /* 0x000fe20000400000 */
[----:B------:R-:W1:Y:S01]  /*02c0*/  MUFU.RCP R14, R14 ;  /* 0x0000000e000e7308 */ /* 0x000e620000001000 */
[----:B------:R-:W-:-:S07]  /*02d0*/  FSEL R17, R16, 1, P0 ;  /* 0x3f80000010117808 */ /* 0x000fce0000000000 */
[----:B------:R-:W2:Y:S01]  /*02e0*/  MUFU.RCP R15, R15 ;  /* 0x0000000f000f7308 */ /* 0x000ea20000001000 */
[----:B------:R-:W-:Y:S01]  /*02f0*/  FSEL R16, R16, 1, P1 ;  /* 0x3f80000010107808 */ /* 0x000fe20000800000 */
[----:B------:R-:W-:Y:S01]  /*0300*/  @!P2 FMUL R17, R17, 16777216 ;  /* 0x4b8000001111a820 */ /* 0x000fe20000400000 */
[----:B----4-:R-:W-:-:S03]  /*0310*/  FADD R4, R4, -R6 ;  /* 0x8000000604047221 */ /* 0x010fc60000000000 */
[----:B------:R-:W-:Y:S01]  /*0320*/  @!P3 FMUL R16, R16, 16777216 ;  /* 0x4b8000001010b820 */ /* 0x000fe20000400000 */
[----:B-1----:R-:W-:Y:S01]  /*0330*/  FMUL R17, R14, R17 ;  /* 0x000000110e117220 */ /* 0x002fe20000400000 */
[----:B------:R-:W-:-:S03]  /*0340*/  FADD R5, R5, -R7 ;  /* 0x8000000705057221 */ /* 0x000fc60000000000 */
[----:B------:R-:W-:Y:S01]  /*0350*/  FMUL R17, R4, R17 ;  /* 0x0000001104117220 */ /* 0x000fe20000400000 */
[----:B--2---:R-:W-:-:S03]  /*0360*/  FMUL R16, R15, R16 ;  /* 0x000000100f107220 */ /* 0x004fc60000400000 */
[----:B-----5:R-:W-:Y:S01]  /*0370*/  FFMA R17, R8, R17, R10 ;  /* 0x0000001108117223 */ /* 0x020fe2000000000a */
[----:B------:R-:W-:-:S04]  /*0380*/  FMUL R16, R5, R16 ;  /* 0x0000001005107220 */ /* 0x000fc80000400000 */
[----:B------:R-:W-:Y:S01]  /*0390*/  FFMA R16, R9, R16, R11 ;  /* 0x0000001009107223 */ /* 0x000fe2000000000b */
[----:B---3--:R-:W-:Y:S01]  /*03a0*/  FSETP.GEU.AND P0, PT, R17, -R12, PT ;  /* 0x8000000c1100720b */ /* 0x008fe20003f0e000 */
[----:B------:R-:W-:Y:S02]  /*03b0*/  FADD R12, R12, R17 ;  /* 0x000000110c0c7221 */ /* 0x000fe40000000000 */
[----:B------:R-:W-:Y:S01]  /*03c0*/  FADD R4, R13, R16 ;  /* 0x000000100d047221 */ /* 0x000fe20000000000 */
[----:B------:R-:W-:Y:S01]  /*03d0*/  FSETP.GEU.AND P1, PT, R16, -R13, PT ;  /* 0x8000000d1000720b */ /* 0x000fe20003f2e000 */
[----:B0-----:R-:W-:Y:S01]  /*03e0*/  IMAD.WIDE R2, R0, 0x4, R2 ;  /* 0x0000000400027825 */ /* 0x001fe200078e0202 */
[----:B------:R-:W-:Y:S02]  /*03f0*/  FSEL R12, R12, RZ, P0 ;  /* 0x000000ff0c0c7208 */ /* 0x000fe40000000000 */
[----:B------:R-:W-:-:S05]  /*0400*/  FSEL R13, R4, RZ, P1 ;  /* 0x000000ff040d7208 */ /* 0x000fca0000800000 */
[----:B------:R-:W-:Y:S01]  /*0410*/  STG.E.64 desc[UR4][R2.64], R12 ;  /* 0x0000000c02007986 */ /* 0x000fe2000c101b04 */
[----:B------:R-:W-:Y:S05]  /*0420*/  EXIT ;  /* 0x000000000000794d */ /* 0x000fea0003800000 */
.L_x_0:
[----:B------:R-:W-:-:S00]  /*0430*/  BRA `(.L_x_0) ;  /* 0xfffffffc00fc7947 */ /* 0x000fc0000383ffff */
[----:B------:R-:W-:-:S00]  /*0440*/  NOP ;  /* 0x0000000000007918 */ /* 0x000fc00000000000 */
        /* <DEDUP_REMOVED lines=11> */
.L_x_1:


//--------------------- .nv.global.init           --------------------------
	.section	.nv.global.init,"aw",@progbits
.nv.global.init:
	.type		_$_str,@object
	.size		_$_str,(_$_str_$_2 - _$_str)
_$_str:
        /*0000*/ 	.byte	0x5f, 0x5f, 0x43, 0x55, 0x44, 0x41, 0x5f, 0x46, 0x54, 0x5a, 0x00
	.type		_$_str_$_2,@object
	.size		_$_str_$_2,(.L_1 - _$_str_$_2)
_$_str_$_2:
        /*000b*/ 	.byte	0x5f, 0x5f, 0x43, 0x55, 0x44, 0x41, 0x5f, 0x50, 0x52, 0x45, 0x43, 0x5f, 0x53, 0x51, 0x52, 0x54
        /*001b*/ 	.byte	0x00
.L_1:


//--------------------- .nv.constant0.triton_poi_fused__native_batch_norm_legit_no_training_add_relu_20 --------------------------
	.section	.nv.constant0.triton_poi_fused__native_batch_norm_legit_no_training_add_relu_20,"a",@progbits
	.sectionflags	@""
	.align	4
.nv.constant0.triton_poi_fused__native_batch_norm_legit_no_training_add_relu_20:
	.zero		588
